//
// Generated by NVIDIA NVVM Compiler
//
// Compiler Build ID: CL-36424714
// Cuda compilation tools, release 13.0, V13.0.88
// Based on NVVM 20.0.0
//

.version 9.0
.target sm_100
.address_size 64

	// .globl	_Z13reduction_maxPiS_i

.visible .entry _Z13reduction_maxPiS_i(
	.param .u64 .ptr .align 1 _Z13reduction_maxPiS_i_param_0,
	.param .u64 .ptr .align 1 _Z13reduction_maxPiS_i_param_1,
	.param .u32 _Z13reduction_maxPiS_i_param_2
)
{
	.reg .pred 	%p<5>;
	.reg .b32 	%r<16>;
	.reg .b64 	%rd<9>;

	ld.param.u64 	%rd3, [_Z13reduction_maxPiS_i_param_0];
	ld.param.u64 	%rd2, [_Z13reduction_maxPiS_i_param_1];
	ld.param.u32 	%r6, [_Z13reduction_maxPiS_i_param_2];
	cvta.to.global.u64 	%rd1, %rd3;
	mov.u32 	%r7, %tid.x;
	mov.u32 	%r8, %ntid.x;
	mov.u32 	%r9, %ctaid.x;
	mad.lo.s32 	%r1, %r8, %r9, %r7;
	setp.lt.s32 	%p1, %r6, 2;
	@%p1 bra 	$L__BB0_5;
	shl.b32 	%r2, %r1, 1;
	mov.b32 	%r15, 1;
$L__BB0_2:
	mul.lo.s32 	%r4, %r15, %r2;
	add.s32 	%r11, %r4, %r15;
	setp.ge.s32 	%p2, %r11, %r6;
	@%p2 bra 	$L__BB0_4;
	mul.wide.s32 	%rd4, %r4, 4;
	add.s64 	%rd5, %rd1, %rd4;
	mul.wide.s32 	%rd6, %r15, 4;
	add.s64 	%rd7, %rd5, %rd6;
	ld.global.u32 	%r12, [%rd7];
	atom.global.max.s32 	%r13, [%rd5], %r12;
$L__BB0_4:
	bar.sync 	0;
	shl.b32 	%r15, %r15, 1;
	setp.lt.s32 	%p3, %r15, %r6;
	@%p3 bra 	$L__BB0_2;
$L__BB0_5:
	setp.ne.s32 	%p4, %r1, 0;
	@%p4 bra 	$L__BB0_7;
	ld.global.u32 	%r14, [%rd1];
	cvta.to.global.u64 	%rd8, %rd2;
	st.global.u32 	[%rd8], %r14;
$L__BB0_7:
	ret;

}
	// .globl	_Z13reduction_minPiS_i
.visible .entry _Z13reduction_minPiS_i(
	.param .u64 .ptr .align 1 _Z13reduction_minPiS_i_param_0,
	.param .u64 .ptr .align 1 _Z13reduction_minPiS_i_param_1,
	.param .u32 _Z13reduction_minPiS_i_param_2
)
{
	.reg .pred 	%p<5>;
	.reg .b32 	%r<16>;
	.reg .b64 	%rd<9>;

	ld.param.u64 	%rd3, [_Z13reduction_minPiS_i_param_0];
	ld.param.u64 	%rd2, [_Z13reduction_minPiS_i_param_1];
	ld.param.u32 	%r6, [_Z13reduction_minPiS_i_param_2];
	cvta.to.global.u64 	%rd1, %rd3;
	mov.u32 	%r7, %tid.x;
	mov.u32 	%r8, %ntid.x;
	mov.u32 	%r9, %ctaid.x;
	mad.lo.s32 	%r1, %r8, %r9, %r7;
	setp.lt.s32 	%p1, %r6, 2;
	@%p1 bra 	$L__BB1_5;
	shl.b32 	%r2, %r1, 1;
	mov.b32 	%r15, 1;
$L__BB1_2:
	mul.lo.s32 	%r4, %r15, %r2;
	add.s32 	%r11, %r4, %r15;
	setp.ge.s32 	%p2, %r11, %r6;
	@%p2 bra 	$L__BB1_4;
	mul.wide.s32 	%rd4, %r4, 4;
	add.s64 	%rd5, %rd1, %rd4;
	mul.wide.s32 	%rd6, %r15, 4;
	add.s64 	%rd7, %rd5, %rd6;
	ld.global.u32 	%r12, [%rd7];
	atom.global.min.s32 	%r13, [%rd5], %r12;
$L__BB1_4:
	bar.sync 	0;
	shl.b32 	%r15, %r15, 1;
	setp.lt.s32 	%p3, %r15, %r6;
	@%p3 bra 	$L__BB1_2;
$L__BB1_5:
	setp.ne.s32 	%p4, %r1, 0;
	@%p4 bra 	$L__BB1_7;
	ld.global.u32 	%r14, [%rd1];
	cvta.to.global.u64 	%rd8, %rd2;
	st.global.u32 	[%rd8], %r14;
$L__BB1_7:
	ret;

}
	// .globl	_Z13reduction_sumPiS_i
.visible .entry _Z13reduction_sumPiS_i(
	.param .u64 .ptr .align 1 _Z13reduction_sumPiS_i_param_0,
	.param .u64 .ptr .align 1 _Z13reduction_sumPiS_i_param_1,
	.param .u32 _Z13reduction_sumPiS_i_param_2
)
{
	.reg .pred 	%p<5>;
	.reg .b32 	%r<16>;
	.reg .b64 	%rd<9>;

	ld.param.u64 	%rd3, [_Z13reduction_sumPiS_i_param_0];
	ld.param.u64 	%rd2, [_Z13reduction_sumPiS_i_param_1];
	ld.param.u32 	%r6, [_Z13reduction_sumPiS_i_param_2];
	cvta.to.global.u64 	%rd1, %rd3;
	mov.u32 	%r7, %tid.x;
	mov.u32 	%r8, %ntid.x;
	mov.u32 	%r9, %ctaid.x;
	mad.lo.s32 	%r1, %r8, %r9, %r7;
	setp.lt.s32 	%p1, %r6, 2;
	@%p1 bra 	$L__BB2_5;
	shl.b32 	%r2, %r1, 1;
	mov.b32 	%r15, 1;
$L__BB2_2:
	mul.lo.s32 	%r4, %r15, %r2;
	add.s32 	%r11, %r4, %r15;
	setp.ge.s32 	%p2, %r11, %r6;
	@%p2 bra 	$L__BB2_4;
	mul.wide.s32 	%rd4, %r4, 4;
	add.s64 	%rd5, %rd1, %rd4;
	mul.wide.s32 	%rd6, %r15, 4;
	add.s64 	%rd7, %rd5, %rd6;
	ld.global.u32 	%r12, [%rd7];
	atom.global.add.u32 	%r13, [%rd5], %r12;
$L__BB2_4:
	bar.sync 	0;
	shl.b32 	%r15, %r15, 1;
	setp.lt.s32 	%p3, %r15, %r6;
	@%p3 bra 	$L__BB2_2;
$L__BB2_5:
	setp.ne.s32 	%p4, %r1, 0;
	@%p4 bra 	$L__BB2_7;
	ld.global.u32 	%r14, [%rd1];
	cvta.to.global.u64 	%rd8, %rd2;
	st.global.u32 	[%rd8], %r14;
$L__BB2_7:
	ret;

}
	// .globl	_Z13reduction_SubPiS_i
.visible .entry _Z13reduction_SubPiS_i(
	.param .u64 .ptr .align 1 _Z13reduction_SubPiS_i_param_0,
	.param .u64 .ptr .align 1 _Z13reduction_SubPiS_i_param_1,
	.param .u32 _Z13reduction_SubPiS_i_param_2
)
{
	.reg .pred 	%p<5>;
	.reg .b32 	%r<17>;
	.reg .b64 	%rd<9>;

	ld.param.u64 	%rd3, [_Z13reduction_SubPiS_i_param_0];
	ld.param.u64 	%rd2, [_Z13reduction_SubPiS_i_param_1];
	ld.param.u32 	%r6, [_Z13reduction_SubPiS_i_param_2];
	cvta.to.global.u64 	%rd1, %rd3;
	mov.u32 	%r7, %tid.x;
	mov.u32 	%r8, %ntid.x;
	mov.u32 	%r9, %ctaid.x;
	mad.lo.s32 	%r1, %r8, %r9, %r7;
	setp.lt.s32 	%p1, %r6, 2;
	@%p1 bra 	$L__BB3_5;
	shl.b32 	%r2, %r1, 1;
	mov.b32 	%r16, 1;
$L__BB3_2:
	mul.lo.s32 	%r4, %r16, %r2;
	add.s32 	%r11, %r4, %r16;
	setp.ge.s32 	%p2, %r11, %r6;
	@%p2 bra 	$L__BB3_4;
	mul.wide.s32 	%rd4, %r4, 4;
	add.s64 	%rd5, %rd1, %rd4;
	mul.wide.s32 	%rd6, %r16, 4;
	add.s64 	%rd7, %rd5, %rd6;
	ld.global.u32 	%r12, [%rd7];
	neg.s32 	%r13, %r12;
	atom.global.add.u32 	%r14, [%rd5], %r13;
$L__BB3_4:
	bar.sync 	0;
	shl.b32 	%r16, %r16, 1;
	setp.lt.s32 	%p3, %r16, %r6;
	@%p3 bra 	$L__BB3_2;
$L__BB3_5:
	setp.ne.s32 	%p4, %r1, 0;
	@%p4 bra 	$L__BB3_7;
	ld.global.u32 	%r15, [%rd1];
	cvta.to.global.u64 	%rd8, %rd2;
	st.global.u32 	[%rd8], %r15;
$L__BB3_7:
	ret;

}


// ===== COMPILED SASS (sm_100) =====

	.target	sm_100

	.elftype	@"ET_EXEC"


//--------------------- .note.nv.tkinfo           --------------------------
	.section	.note.nv.tkinfo,"",@"SHT_NOTE"
	.sectionflags	@"SHF_NOTE_NV_TKINFO"
	.tkinfo
        /*0018*/ 	.word	0x00000002
        /*0030*/ 	.string	""
        /*0030*/ 	.string	"ptxas"
        /*0030*/ 	.string	"Cuda compilation tools, release 13.0, V13.0.88"
        /*0030*/ 	.string	"Build cuda_13.0.r13.0/compiler.36424714_0"
        /*0030*/ 	.string	"-arch sm_100 -m 64 "



//--------------------- .note.nv.cuinfo           --------------------------
	.section	.note.nv.cuinfo,"",@"SHT_NOTE"
	.sectionflags	@"SHF_NOTE_NV_CUINFO"
        /*0018*/ 	.short	0x0002
        /*001a*/ 	.short	0x0064
        /*001c*/ 	.short	0x0082
	.zero		2


//--------------------- .nv.info                  --------------------------
	.section	.nv.info,"",@"SHT_CUDA_INFO"
	.align	4


	//----- nvinfo : EIATTR_REGCOUNT
	.align		4
        /*0000*/ 	.byte	0x04, 0x2f
        /*0002*/ 	.short	(.L_1 - .L_0)
	.align		4
.L_0:
        /*0004*/ 	.word	index@(_Z13reduction_maxPiS_i)
        /*0008*/ 	.word	0x0000000c


	//----- nvinfo : EIATTR_FRAME_SIZE
	.align		4
.L_1:
        /*000c*/ 	.byte	0x04, 0x11
        /*000e*/ 	.short	(.L_3 - .L_2)
	.align		4
.L_2:
        /*0010*/ 	.word	index@(_Z13reduction_maxPiS_i)
        /*0014*/ 	.word	0x00000000


	//----- nvinfo : EIATTR_REGCOUNT
	.align		4
.L_3:
        /*0018*/ 	.byte	0x04, 0x2f
        /*001a*/ 	.short	(.L_5 - .L_4)
	.align		4
.L_4:
        /*001c*/ 	.word	index@(_Z13reduction_minPiS_i)
        /*0020*/ 	.word	0x0000000c


	//----- nvinfo : EIATTR_FRAME_SIZE
	.align		4
.L_5:
        /*0024*/ 	.byte	0x04, 0x11
        /*0026*/ 	.short	(.L_7 - .L_6)
	.align		4
.L_6:
        /*0028*/ 	.word	index@(_Z13reduction_minPiS_i)
        /*002c*/ 	.word	0x00000000


	//----- nvinfo : EIATTR_REGCOUNT
	.align		4
.L_7:
        /*0030*/ 	.byte	0x04, 0x2f
        /*0032*/ 	.short	(.L_9 - .L_8)
	.align		4
.L_8:
        /*0034*/ 	.word	index@(_Z13reduction_sumPiS_i)
        /*0038*/ 	.word	0x0000000c


	//----- nvinfo : EIATTR_FRAME_SIZE
	.align		4
.L_9:
        /*003c*/ 	.byte	0x04, 0x11
        /*003e*/ 	.short	(.L_11 - .L_10)
	.align		4
.L_10:
        /*0040*/ 	.word	index@(_Z13reduction_sumPiS_i)
        /*0044*/ 	.word	0x00000000


	//----- nvinfo : EIATTR_REGCOUNT
	.align		4
.L_11:
        /*0048*/ 	.byte	0x04, 0x2f
        /*004a*/ 	.short	(.L_13 - .L_12)
	.align		4
.L_12:
        /*004c*/ 	.word	index@(_Z13reduction_SubPiS_i)
        /*0050*/ 	.word	0x0000000e


	//----- nvinfo : EIATTR_FRAME_SIZE
	.align		4
.L_13:
        /*0054*/ 	.byte	0x04, 0x11
        /*0056*/ 	.short	(.L_15 - .L_14)
	.align		4
.L_14:
        /*0058*/ 	.word	index@(_Z13reduction_SubPiS_i)
        /*005c*/ 	.word	0x00000000


	//----- nvinfo : EIATTR_MIN_STACK_SIZE
	.align		4
.L_15:
        /*0060*/ 	.byte	0x04, 0x12
        /*0062*/ 	.short	(.L_17 - .L_16)
	.align		4
.L_16:
        /*0064*/ 	.word	index@(_Z13reduction_SubPiS_i)
        /*0068*/ 	.word	0x00000000


	//----- nvinfo : EIATTR_MIN_STACK_SIZE
	.align		4
.L_17:
        /*006c*/ 	.byte	0x04, 0x12
        /*006e*/ 	.short	(.L_19 - .L_18)
	.align		4
.L_18:
        /*0070*/ 	.word	index@(_Z13reduction_sumPiS_i)
        /*0074*/ 	.word	0x00000000


	//----- nvinfo : EIATTR_MIN_STACK_SIZE
	.align		4
.L_19:
        /*0078*/ 	.byte	0x04, 0x12
        /*007a*/ 	.short	(.L_21 - .L_20)
	.align		4
.L_20:
        /*007c*/ 	.word	index@(_Z13reduction_minPiS_i)
        /*0080*/ 	.word	0x00000000


	//----- nvinfo : EIATTR_MIN_STACK_SIZE
	.align		4
.L_21:
        /*0084*/ 	.byte	0x04, 0x12
        /*0086*/ 	.short	(.L_23 - .L_22)
	.align		4
.L_22:
        /*0088*/ 	.word	index@(_Z13reduction_maxPiS_i)
        /*008c*/ 	.word	0x00000000
.L_23:


//--------------------- .nv.compat                --------------------------
	.section	.nv.compat,"",@"SHT_CUDA_COMPAT_INFO"
	.align	4
        /*0000*/ 	.byte	0x02, 0x09, 0x00, 0x00, 0x02, 0x02, 0x01, 0x00, 0x02, 0x05, 0x05, 0x00, 0x03, 0x07, 0x01, 0x01
        /*0010*/ 	.byte	0x02, 0x03, 0x00, 0x00, 0x02, 0x06, 0x01, 0x00, 0x04, 0x0b, 0x08, 0x00, 0x09, 0x00, 0x00, 0x00
        /*0020*/ 	.byte	0x00, 0x00, 0x00, 0x00


//--------------------- .nv.info._Z13reduction_SubPiS_i --------------------------
	.section	.nv.info._Z13reduction_SubPiS_i,"",@"SHT_CUDA_INFO"
	.sectionflags	@""
	.align	4


	//----- nvinfo : EIATTR_CUDA_API_VERSION
	.align		4
        /*0000*/ 	.byte	0x04, 0x37
        /*0002*/ 	.short	(.L_25 - .L_24)
.L_24:
        /*0004*/ 	.word	0x00000082


	//----- nvinfo : EIATTR_KPARAM_INFO
	.align		4
.L_25:
        /*0008*/ 	.byte	0x04, 0x17
        /*000a*/ 	.short	(.L_27 - .L_26)
.L_26:
        /*000c*/ 	.word	0x00000000
        /*0010*/ 	.short	0x0002
        /*0012*/ 	.short	0x0010
        /*0014*/ 	.byte	0x00, 0xf0, 0x11, 0x00


	//----- nvinfo : EIATTR_KPARAM_INFO
	.align		4
.L_27:
        /*0018*/ 	.byte	0x04, 0x17
        /*001a*/ 	.short	(.L_29 - .L_28)
.L_28:
        /*001c*/ 	.word	0x00000000
        /*0020*/ 	.short	0x0001
        /*0022*/ 	.short	0x0008
        /*0024*/ 	.byte	0x00, 0xf5, 0x21, 0x00


	//----- nvinfo : EIATTR_KPARAM_INFO
	.align		4
.L_29:
        /*0028*/ 	.byte	0x04, 0x17
        /*002a*/ 	.short	(.L_31 - .L_30)
.L_30:
        /*002c*/ 	.word	0x00000000
        /*0030*/ 	.short	0x0000
        /*0032*/ 	.short	0x0000
        /*0034*/ 	.byte	0x00, 0xf5, 0x21, 0x00


	//----- nvinfo : EIATTR_SPARSE_MMA_MASK
	.align		4
.L_31:
        /*0038*/ 	.byte	0x03, 0x50
        /*003a*/ 	.short	0x0000


	//----- nvinfo : EIATTR_MAXREG_COUNT
	.align		4
        /*003c*/ 	.byte	0x03, 0x1b
        /*003e*/ 	.short	0x00ff


	//----- nvinfo : EIATTR_NUM_BARRIERS
	.align		4
        /*0040*/ 	.byte	0x02, 0x4c
        /*0042*/ 	.byte	0x01
	.zero		1


	//----- nvinfo : EIATTR_MERCURY_ISA_VERSION
	.align		4
        /*0044*/ 	.byte	0x03, 0x5f
        /*0046*/ 	.short	0x0101


	//----- nvinfo : EIATTR_VRC_CTA_INIT_COUNT
	.align		4
        /*0048*/ 	.byte	0x02, 0x4a
	.zero		1
	.zero		1


	//----- nvinfo : EIATTR_EXIT_INSTR_OFFSETS
	.align		4
        /*004c*/ 	.byte	0x04, 0x1c
        /*004e*/ 	.short	(.L_33 - .L_32)


	//   ....[0]....
.L_32:
        /*0050*/ 	.word	0x000001d0


	//   ....[1]....
        /*0054*/ 	.word	0x00000220


	//----- nvinfo : EIATTR_CRS_STACK_SIZE
	.align		4
.L_33:
        /*0058*/ 	.byte	0x04, 0x1e
        /*005a*/ 	.short	(.L_35 - .L_34)
.L_34:
        /*005c*/ 	.word	0x00000000


	//----- nvinfo : EIATTR_CBANK_PARAM_SIZE
	.align		4
.L_35:
        /*0060*/ 	.byte	0x03, 0x19
        /*0062*/ 	.short	0x0014


	//----- nvinfo : EIATTR_PARAM_CBANK
	.align		4
        /*0064*/ 	.byte	0x04, 0x0a
        /*0066*/ 	.short	(.L_37 - .L_36)
	.align		4
.L_36:
        /*0068*/ 	.word	index@(.nv.constant0._Z13reduction_SubPiS_i)
        /*006c*/ 	.short	0x0380
        /*006e*/ 	.short	0x0014


	//----- nvinfo : EIATTR_SW_WAR
	.align		4
.L_37:
        /*0070*/ 	.byte	0x04, 0x36
        /*0072*/ 	.short	(.L_39 - .L_38)
.L_38:
        /*0074*/ 	.word	0x00000008
.L_39:


//--------------------- .nv.info._Z13reduction_sumPiS_i --------------------------
	.section	.nv.info._Z13reduction_sumPiS_i,"",@"SHT_CUDA_INFO"
	.sectionflags	@""
	.align	4


	//----- nvinfo : EIATTR_CUDA_API_VERSION
	.align		4
        /*0000*/ 	.byte	0x04, 0x37
        /*0002*/ 	.short	(.L_41 - .L_40)
.L_40:
        /*0004*/ 	.word	0x00000082


	//----- nvinfo : EIATTR_KPARAM_INFO
	.align		4
.L_41:
        /*0008*/ 	.byte	0x04, 0x17
        /*000a*/ 	.short	(.L_43 - .L_42)
.L_42:
        /*000c*/ 	.word	0x00000000
        /*0010*/ 	.short	0x0002
        /*0012*/ 	.short	0x0010
        /*0014*/ 	.byte	0x00, 0xf0, 0x11, 0x00


	//----- nvinfo : EIATTR_KPARAM_INFO
	.align		4
.L_43:
        /*0018*/ 	.byte	0x04, 0x17
        /*001a*/ 	.short	(.L_45 - .L_44)
.L_44:
        /*001c*/ 	.word	0x00000000
        /*0020*/ 	.short	0x0001
        /*0022*/ 	.short	0x0008
        /*0024*/ 	.byte	0x00, 0xf5, 0x21, 0x00


	//----- nvinfo : EIATTR_KPARAM_INFO
	.align		4
.L_45:
        /*0028*/ 	.byte	0x04, 0x17
        /*002a*/ 	.short	(.L_47 - .L_46)
.L_46:
        /*002c*/ 	.word	0x00000000
        /*0030*/ 	.short	0x0000
        /*0032*/ 	.short	0x0000
        /*0034*/ 	.byte	0x00, 0xf5, 0x21, 0x00


	//----- nvinfo : EIATTR_SPARSE_MMA_MASK
	.align		4
.L_47:
        /*0038*/ 	.byte	0x03, 0x50
        /*003a*/ 	.short	0x0000


	//----- nvinfo : EIATTR_MAXREG_COUNT
	.align		4
        /*003c*/ 	.byte	0x03, 0x1b
        /*003e*/ 	.short	0x00ff


	//----- nvinfo : EIATTR_NUM_BARRIERS
	.align		4
        /*0040*/ 	.byte	0x02, 0x4c
        /*0042*/ 	.byte	0x01
	.zero		1


	//----- nvinfo : EIATTR_MERCURY_ISA_VERSION
	.align		4
        /*0044*/ 	.byte	0x03, 0x5f
        /*0046*/ 	.short	0x0101


	//----- nvinfo : EIATTR_VRC_CTA_INIT_COUNT
	.align		4
        /*0048*/ 	.byte	0x02, 0x4a
	.zero		1
	.zero		1


	//----- nvinfo : EIATTR_EXIT_INSTR_OFFSETS
	.align		4
        /*004c*/ 	.byte	0x04, 0x1c
        /*004e*/ 	.short	(.L_49 - .L_48)


	//   ....[0]....
.L_48:
        /*0050*/ 	.word	0x000001c0


	//   ....[1]....
        /*0054*/ 	.word	0x00000210


	//----- nvinfo : EIATTR_CRS_STACK_SIZE
	.align		4
.L_49:
        /*0058*/ 	.byte	0x04, 0x1e
        /*005a*/ 	.short	(.L_51 - .L_50)
.L_50:
        /*005c*/ 	.word	0x00000000


	//----- nvinfo : EIATTR_CBANK_PARAM_SIZE
	.align		4
.L_51:
        /*0060*/ 	.byte	0x03, 0x19
        /*0062*/ 	.short	0x0014


	//----- nvinfo : EIATTR_PARAM_CBANK
	.align		4
        /*0064*/ 	.byte	0x04, 0x0a
        /*0066*/ 	.short	(.L_53 - .L_52)
	.align		4
.L_52:
        /*0068*/ 	.word	index@(.nv.constant0._Z13reduction_sumPiS_i)
        /*006c*/ 	.short	0x0380
        /*006e*/ 	.short	0x0014


	//----- nvinfo : EIATTR_SW_WAR
	.align		4
.L_53:
        /*0070*/ 	.byte	0x04, 0x36
        /*0072*/ 	.short	(.L_55 - .L_54)
.L_54:
        /*0074*/ 	.word	0x00000008
.L_55:


//--------------------- .nv.info._Z13reduction_minPiS_i --------------------------
	.section	.nv.info._Z13reduction_minPiS_i,"",@"SHT_CUDA_INFO"
	.sectionflags	@""
	.align	4


	//----- nvinfo : EIATTR_CUDA_API_VERSION
	.align		4
        /*0000*/ 	.byte	0x04, 0x37
        /*0002*/ 	.short	(.L_57 - .L_56)
.L_56:
        /*0004*/ 	.word	0x00000082


	//----- nvinfo : EIATTR_KPARAM_INFO
	.align		4
.L_57:
        /*0008*/ 	.byte	0x04, 0x17
        /*000a*/ 	.short	(.L_59 - .L_58)
.L_58:
        /*000c*/ 	.word	0x00000000
        /*0010*/ 	.short	0x0002
        /*0012*/ 	.short	0x0010
        /*0014*/ 	.byte	0x00, 0xf0, 0x11, 0x00


	//----- nvinfo : EIATTR_KPARAM_INFO
	.align		4
.L_59:
        /*0018*/ 	.byte	0x04, 0x17
        /*001a*/ 	.short	(.L_61 - .L_60)
.L_60:
        /*001c*/ 	.word	0x00000000
        /*0020*/ 	.short	0x0001
        /*0022*/ 	.short	0x0008
        /*0024*/ 	.byte	0x00, 0xf5, 0x21, 0x00


	//----- nvinfo : EIATTR_KPARAM_INFO
	.align		4
.L_61:
        /*0028*/ 	.byte	0x04, 0x17
        /*002a*/ 	.short	(.L_63 - .L_62)
.L_62:
        /*002c*/ 	.word	0x00000000
        /*0030*/ 	.short	0x0000
        /*0032*/ 	.short	0x0000
        /*0034*/ 	.byte	0x00, 0xf5, 0x21, 0x00


	//----- nvinfo : EIATTR_SPARSE_MMA_MASK
	.align		4
.L_63:
        /*0038*/ 	.byte	0x03, 0x50
        /*003a*/ 	.short	0x0000


	//----- nvinfo : EIATTR_MAXREG_COUNT
	.align		4
        /*003c*/ 	.byte	0x03, 0x1b
        /*003e*/ 	.short	0x00ff


	//----- nvinfo : EIATTR_NUM_BARRIERS
	.align		4
        /*0040*/ 	.byte	0x02, 0x4c
        /*0042*/ 	.byte	0x01
	.zero		1


	//----- nvinfo : EIATTR_MERCURY_ISA_VERSION
	.align		4
        /*0044*/ 	.byte	0x03, 0x5f
        /*0046*/ 	.short	0x0101


	//----- nvinfo : EIATTR_VRC_CTA_INIT_COUNT
	.align		4
        /*0048*/ 	.byte	0x02, 0x4a
	.zero		1
	.zero		1


	//----- nvinfo : EIATTR_EXIT_INSTR_OFFSETS
	.align		4
        /*004c*/ 	.byte	0x04, 0x1c
        /*004e*/ 	.short	(.L_65 - .L_64)


	//   ....[0]....
.L_64:
        /*0050*/ 	.word	0x000001c0


	//   ....[1]....
        /*0054*/ 	.word	0x00000210


	//----- nvinfo : EIATTR_CRS_STACK_SIZE
	.align		4
.L_65:
        /*0058*/ 	.byte	0x04, 0x1e
        /*005a*/ 	.short	(.L_67 - .L_66)
.L_66:
        /*005c*/ 	.word	0x00000000


	//----- nvinfo : EIATTR_CBANK_PARAM_SIZE
	.align		4
.L_67:
        /*0060*/ 	.byte	0x03, 0x19
        /*0062*/ 	.short	0x0014


	//----- nvinfo : EIATTR_PARAM_CBANK
	.align		4
        /*0064*/ 	.byte	0x04, 0x0a
        /*0066*/ 	.short	(.L_69 - .L_68)
	.align		4
.L_68:
        /*0068*/ 	.word	index@(.nv.constant0._Z13reduction_minPiS_i)
        /*006c*/ 	.short	0x0380
        /*006e*/ 	.short	0x0014


	//----- nvinfo : EIATTR_SW_WAR
	.align		4
.L_69:
        /*0070*/ 	.byte	0x04, 0x36
        /*0072*/ 	.short	(.L_71 - .L_70)
.L_70:
        /*0074*/ 	.word	0x00000008
.L_71:


//--------------------- .nv.info._Z13reduction_maxPiS_i --------------------------
	.section	.nv.info._Z13reduction_maxPiS_i,"",@"SHT_CUDA_INFO"
	.sectionflags	@""
	.align	4


	//----- nvinfo : EIATTR_CUDA_API_VERSION
	.align		4
        /*0000*/ 	.byte	0x04, 0x37
        /*0002*/ 	.short	(.L_73 - .L_72)
.L_72:
        /*0004*/ 	.word	0x00000082


	//----- nvinfo : EIATTR_KPARAM_INFO
	.align		4
.L_73:
        /*0008*/ 	.byte	0x04, 0x17
        /*000a*/ 	.short	(.L_75 - .L_74)
.L_74:
        /*000c*/ 	.word	0x00000000
        /*0010*/ 	.short	0x0002
        /*0012*/ 	.short	0x0010
        /*0014*/ 	.byte	0x00, 0xf0, 0x11, 0x00


	//----- nvinfo : EIATTR_KPARAM_INFO
	.align		4
.L_75:
        /*0018*/ 	.byte	0x04, 0x17
        /*001a*/ 	.short	(.L_77 - .L_76)
.L_76:
        /*001c*/ 	.word	0x00000000
        /*0020*/ 	.short	0x0001
        /*0022*/ 	.short	0x0008
        /*0024*/ 	.byte	0x00, 0xf5, 0x21, 0x00


	//----- nvinfo : EIATTR_KPARAM_INFO
	.align		4
.L_77:
        /*0028*/ 	.byte	0x04, 0x17
        /*002a*/ 	.short	(.L_79 - .L_78)
.L_78:
        /*002c*/ 	.word	0x00000000
        /*0030*/ 	.short	0x0000
        /*0032*/ 	.short	0x0000
        /*0034*/ 	.byte	0x00, 0xf5, 0x21, 0x00


	//----- nvinfo : EIATTR_SPARSE_MMA_MASK
	.align		4
.L_79:
        /*0038*/ 	.byte	0x03, 0x50
        /*003a*/ 	.short	0x0000


	//----- nvinfo : EIATTR_MAXREG_COUNT
	.align		4
        /*003c*/ 	.byte	0x03, 0x1b
        /*003e*/ 	.short	0x00ff


	//----- nvinfo : EIATTR_NUM_BARRIERS
	.align		4
        /*0040*/ 	.byte	0x02, 0x4c
        /*0042*/ 	.byte	0x01
	.zero		1


	//----- nvinfo : EIATTR_MERCURY_ISA_VERSION
	.align		4
        /*0044*/ 	.byte	0x03, 0x5f
        /*0046*/ 	.short	0x0101


	//----- nvinfo : EIATTR_VRC_CTA_INIT_COUNT
	.align		4
        /*0048*/ 	.byte	0x02, 0x4a
	.zero		1
	.zero		1


	//----- nvinfo : EIATTR_EXIT_INSTR_OFFSETS
	.align		4
        /*004c*/ 	.byte	0x04, 0x1c
        /*004e*/ 	.short	(.L_81 - .L_80)


	//   ....[0]....
.L_80:
        /*0050*/ 	.word	0x000001c0


	//   ....[1]....
        /*0054*/ 	.word	0x00000210


	//----- nvinfo : EIATTR_CRS_STACK_SIZE
	.align		4
.L_81:
        /*0058*/ 	.byte	0x04, 0x1e
        /*005a*/ 	.short	(.L_83 - .L_82)
.L_82:
        /*005c*/ 	.word	0x00000000


	//----- nvinfo : EIATTR_CBANK_PARAM_SIZE
	.align		4
.L_83:
        /*0060*/ 	.byte	0x03, 0x19
        /*0062*/ 	.short	0x0014


	//----- nvinfo : EIATTR_PARAM_CBANK
	.align		4
        /*0064*/ 	.byte	0x04, 0x0a
        /*0066*/ 	.short	(.L_85 - .L_84)
	.align		4
.L_84:
        /*0068*/ 	.word	index@(.nv.constant0._Z13reduction_maxPiS_i)
        /*006c*/ 	.short	0x0380
        /*006e*/ 	.short	0x0014


	//----- nvinfo : EIATTR_SW_WAR
	.align		4
.L_85:
        /*0070*/ 	.byte	0x04, 0x36
        /*0072*/ 	.short	(.L_87 - .L_86)
.L_86:
        /*0074*/ 	.word	0x00000008
.L_87:


//--------------------- .nv.callgraph             --------------------------
	.section	.nv.callgraph,"",@"SHT_CUDA_CALLGRAPH"
	.align	4
	.sectionentsize	8
	.align		4
        /*0000*/ 	.word	0x00000000
	.align		4
        /*0004*/ 	.word	0xffffffff
	.align		4
        /*0008*/ 	.word	0x00000000
	.align		4
        /*000c*/ 	.word	0xfffffffe
	.align		4
        /*0010*/ 	.word	0x00000000
	.align		4
        /*0014*/ 	.word	0xfffffffd
	.align		4
        /*0018*/ 	.word	0x00000000
	.align		4
        /*001c*/ 	.word	0xfffffffc


//--------------------- .text._Z13reduction_SubPiS_i --------------------------
	.section	.text._Z13reduction_SubPiS_i,"ax",@progbits
	.align	128
        .global         _Z13reduction_SubPiS_i
        .type           _Z13reduction_SubPiS_i,@function
        .size           _Z13reduction_SubPiS_i,(.L_x_20 - _Z13reduction_SubPiS_i)
        .other          _Z13reduction_SubPiS_i,@"STO_CUDA_ENTRY STV_DEFAULT"
_Z13reduction_SubPiS_i:
.text._Z13reduction_SubPiS_i:
[----:B------:R-:W-:Y:S01]  /*0000*/  LDC R1, c[0x0][0x37c] ;  /* 0x0000df00ff017b82 */ /* 0x000fe20000000800 */
[----:B------:R-:W0:Y:S01]  /*0010*/  S2R R0, SR_TID.X ;  /* 0x0000000000007919 */ /* 0x000e220000002100 */
[----:B------:R-:W1:Y:S01]  /*0020*/  LDCU UR7, c[0x0][0x390] ;  /* 0x00007200ff0777ac */ /* 0x000e620008000800 */
[----:B------:R-:W0:Y:S01]  /*0030*/  S2R R3, SR_CTAID.X ;  /* 0x0000000000037919 */ /* 0x000e220000002500 */
[----:B------:R-:W0:Y:S01]  /*0040*/  LDCU UR6, c[0x0][0x360] ;  /* 0x00006c00ff0677ac */ /* 0x000e220008000800 */
[----:B------:R-:W2:Y:S01]  /*0050*/  LDCU.64 UR4, c[0x0][0x358] ;  /* 0x00006b00ff0477ac */ /* 0x000ea20008000a00 */
[----:B-1----:R-:W-:Y:S01]  /*0060*/  UISETP.GE.AND UP0, UPT, UR7, 0x2, UPT ;  /* 0x000000020700788c */ /* 0x002fe2000bf06270 */
[----:B0-----:R-:W-:-:S08]  /*0070*/  IMAD R0, R3, UR6, R0 ;  /* 0x0000000603007c24 */ /* 0x001fd0000f8e0200 */
[----:B--2---:R-:W-:Y:S05]  /*0080*/  BRA.U !UP0, `(.L_x_0) ;  /* 0x00000001084c7547 */ /* 0x004fea000b800000 */
[----:B------:R-:W0:Y:S01]  /*0090*/  LDC.64 R6, c[0x0][0x380] ;  /* 0x0000e000ff067b82 */ /* 0x000e220000000a00 */
[----:B------:R-:W-:Y:S01]  /*00a0*/  HFMA2 R9, -RZ, RZ, 0, 5.9604644775390625e-08 ;  /* 0x00000001ff097431 */ /* 0x000fe200000001ff */
[----:B------:R-:W-:Y:S01]  /*00b0*/  SHF.L.U32 R8, R0, 0x1, RZ ;  /* 0x0000000100087819 */ /* 0x000fe200000006ff */
[----:B------:R-:W1:Y:S06]  /*00c0*/  LDCU UR6, c[0x0][0x390] ;  /* 0x00007200ff0677ac */ /* 0x000e6c0008000800 */
.L_x_3:
[----:B-1----:R-:W-:Y:S01]  /*00d0*/  IMAD R2, R8, R9, RZ ;  /* 0x0000000908027224 */ /* 0x002fe200078e02ff */
[----:B------:R-:W-:Y:S03]  /*00e0*/  BSSY.RECONVERGENT B0, `(.L_x_1) ;  /* 0x0000009000007945 */ /* 0x000fe60003800200 */
[----:B------:R-:W-:-:S05]  /*00f0*/  IMAD.IADD R3, R2, 0x1, R9 ;  /* 0x0000000102037824 */ /* 0x000fca00078e0209 */
[----:B-1----:R-:W-:-:S13]  /*0100*/  ISETP.GE.AND P0, PT, R3, UR6, PT ;  /* 0x0000000603007c0c */ /* 0x002fda000bf06270 */
[----:B------:R-:W-:Y:S05]  /*0110*/  @P0 BRA `(.L_x_2) ;  /* 0x0000000000140947 */ /* 0x000fea0003800000 */
[----:B0-----:R-:W-:-:S04]  /*0120*/  IMAD.WIDE R2, R2, 0x4, R6 ;  /* 0x0000000402027825 */ /* 0x001fc800078e0206 */
[----:B------:R-:W-:-:S06]  /*0130*/  IMAD.WIDE R4, R9, 0x4, R2 ;  /* 0x0000000409047825 */ /* 0x000fcc00078e0202 */
[----:B------:R-:W2:Y:S02]  /*0140*/  LDG.E R4, desc[UR4][R4.64] ;  /* 0x0000000404047981 */ /* 0x000ea4000c1e1900 */
[----:B--2---:R-:W-:-:S05]  /*0150*/  IADD3 R11, PT, PT, -R4, RZ, RZ ;  /* 0x000000ff040b7210 */ /* 0x004fca0007ffe1ff */
[----:B------:R1:W-:Y:S02]  /*0160*/  REDG.E.ADD.STRONG.GPU desc[UR4][R2.64], R11 ;  /* 0x0000000b0200798e */ /* 0x0003e4000c12e104 */
.L_x_2:
[----:B------:R-:W-:Y:S05]  /*0170*/  BSYNC.RECONVERGENT B0 ;  /* 0x0000000000007941 */ /* 0x000fea0003800200 */
.L_x_1:
[----:B------:R-:W-:Y:S01]  /*0180*/  IMAD.SHL.U32 R9, R9, 0x2, RZ ;  /* 0x0000000209097824 */ /* 0x000fe200078e00ff */
[----:B------:R-:W-:Y:S04]  /*0190*/  BAR.SYNC.DEFER_BLOCKING 0x0 ;  /* 0x0000000000007b1d */ /* 0x000fe80000010000 */
[----:B------:R-:W-:-:S13]  /*01a0*/  ISETP.GE.AND P0, PT, R9, UR6, PT ;  /* 0x0000000609007c0c */ /* 0x000fda000bf06270 */
[----:B------:R-:W-:Y:S05]  /*01b0*/  @!P0 BRA `(.L_x_3) ;  /* 0xfffffffc00c48947 */ /* 0x000fea000383ffff */
.L_x_0:
[----:B------:R-:W-:-:S13]  /*01c0*/  ISETP.NE.AND P0, PT, R0, RZ, PT ;  /* 0x000000ff0000720c */ /* 0x000fda0003f05270 */
[----:B------:R-:W-:Y:S05]  /*01d0*/  @P0 EXIT ;  /* 0x000000000000094d */ /* 0x000fea0003800000 */
[----:B-1----:R-:W1:Y:S02]  /*01e0*/  LDC.64 R2, c[0x0][0x380] ;  /* 0x0000e000ff027b82 */ /* 0x002e640000000a00 */
[----:B-1----:R-:W2:Y:S06]  /*01f0*/  LDG.E R3, desc[UR4][R2.64] ;  /* 0x0000000402037981 */ /* 0x002eac000c1e1900 */
[----:B------:R-:W2:Y:S02]  /*0200*/  LDC.64 R4, c[0x0][0x388] ;  /* 0x0000e200ff047b82 */ /* 0x000ea40000000a00 */
[----:B--2---:R-:W-:Y:S01]  /*0210*/  STG.E desc[UR4][R4.64], R3 ;  /* 0x0000000304007986 */ /* 0x004fe2000c101904 */
[----:B------:R-:W-:Y:S05]  /*0220*/  EXIT ;  /* 0x000000000000794d */ /* 0x000fea0003800000 */
.L_x_4:
[----:B------:R-:W-:-:S00]  /*0230*/  BRA `(.L_x_4) ;  /* 0xfffffffc00fc7947 */ /* 0x000fc0000383ffff */
[----:B------:R-:W-:-:S00]  /*0240*/  NOP ;  /* 0x0000000000007918 */ /* 0x000fc00000000000 */
        /* <DEDUP_REMOVED lines=11> */
.L_x_20:


//--------------------- .text._Z13reduction_sumPiS_i --------------------------
	.section	.text._Z13reduction_sumPiS_i,"ax",@progbits
	.align	128
        .global         _Z13reduction_sumPiS_i
        .type           _Z13reduction_sumPiS_i,@function
        .size           _Z13reduction_sumPiS_i,(.L_x_21 - _Z13reduction_sumPiS_i)
        .other          _Z13reduction_sumPiS_i,@"STO_CUDA_ENTRY STV_DEFAULT"
_Z13reduction_sumPiS_i:
.text._Z13reduction_sumPiS_i:
        /* <DEDUP_REMOVED lines=13> */
.L_x_8:
[-C--:B-1----:R-:W-:Y:S01]  /*00d0*/  IMAD R2, R8, R9.reuse, RZ ;  /* 0x0000000908027224 */ /* 0x082fe200078e02ff */
[----:B------:R-:W-:Y:S04]  /*00e0*/  BSSY.RECONVERGENT B0, `(.L_x_6) ;  /* 0x0000008000007945 */ /* 0x000fe80003800200 */
[----:B------:R-:W-:-:S04]  /*00f0*/  IADD3 R3, PT, PT, R2, R9, RZ ;  /* 0x0000000902037210 */ /* 0x000fc80007ffe0ff */
[----:B-1----:R-:W-:-:S13]  /*0100*/  ISETP.GE.AND P0, PT, R3, UR6, PT ;  /* 0x0000000603007c0c */ /* 0x002fda000bf06270 */
[----:B------:R-:W-:Y:S05]  /*0110*/  @P0 BRA `(.L_x_7) ;  /* 0x0000000000100947 */ /* 0x000fea0003800000 */
[----:B0-----:R-:W-:-:S04]  /*0120*/  IMAD.WIDE R2, R2, 0x4, R6 ;  /* 0x0000000402027825 */ /* 0x001fc800078e0206 */
[----:B------:R-:W-:-:S06]  /*0130*/  IMAD.WIDE R4, R9, 0x4, R2 ;  /* 0x0000000409047825 */ /* 0x000fcc00078e0202 */
[----:B------:R-:W2:Y:S04]  /*0140*/  LDG.E R5, desc[UR4][R4.64] ;  /* 0x0000000404057981 */ /* 0x000ea8000c1e1900 */
[----:B--2---:R1:W-:Y:S02]  /*0150*/  REDG.E.ADD.STRONG.GPU desc[UR4][R2.64], R5 ;  /* 0x000000050200798e */ /* 0x0043e4000c12e104 */
.L_x_7:
[----:B------:R-:W-:Y:S05]  /*0160*/  BSYNC.RECONVERGENT B0 ;  /* 0x0000000000007941 */ /* 0x000fea0003800200 */
.L_x_6:
[----:B------:R-:W-:Y:S01]  /*0170*/  SHF.L.U32 R9, R9, 0x1, RZ ;  /* 0x0000000109097819 */ /* 0x000fe200000006ff */
[----:B------:R-:W-:Y:S03]  /*0180*/  BAR.SYNC.DEFER_BLOCKING 0x0 ;  /* 0x0000000000007b1d */ /* 0x000fe60000010000 */
[----:B------:R-:W-:-:S13]  /*0190*/  ISETP.GE.AND P0, PT, R9, UR6, PT ;  /* 0x0000000609007c0c */ /* 0x000fda000bf06270 */
[----:B------:R-:W-:Y:S05]  /*01a0*/  @!P0 BRA `(.L_x_8) ;  /* 0xfffffffc00c88947 */ /* 0x000fea000383ffff */
.L_x_5:
[----:B------:R-:W-:-:S13]  /*01b0*/  ISETP.NE.AND P0, PT, R0, RZ, PT ;  /* 0x000000ff0000720c */ /* 0x000fda0003f05270 */
[----:B------:R-:W-:Y:S05]  /*01c0*/  @P0 EXIT ;  /* 0x000000000000094d */ /* 0x000fea0003800000 */
[----:B-1----:R-:W1:Y:S02]  /*01d0*/  LDC.64 R2, c[0x0][0x380] ;  /* 0x0000e000ff027b82 */ /* 0x002e640000000a00 */
[----:B-1----:R-:W2:Y:S06]  /*01e0*/  LDG.E R3, desc[UR4][R2.64] ;  /* 0x0000000402037981 */ /* 0x002eac000c1e1900 */
[----:B------:R-:W2:Y:S02]  /*01f0*/  LDC.64 R4, c[0x0][0x388] ;  /* 0x0000e200ff047b82 */ /* 0x000ea40000000a00 */
[----:B--2---:R-:W-:Y:S01]  /*0200*/  STG.E desc[UR4][R4.64], R3 ;  /* 0x0000000304007986 */ /* 0x004fe2000c101904 */
[----:B------:R-:W-:Y:S05]  /*0210*/  EXIT ;  /* 0x000000000000794d */ /* 0x000fea0003800000 */
.L_x_9:
        /* <DEDUP_REMOVED lines=14> */
.L_x_21:


//--------------------- .text._Z13reduction_minPiS_i --------------------------
	.section	.text._Z13reduction_minPiS_i,"ax",@progbits
	.align	128
        .global         _Z13reduction_minPiS_i
        .type           _Z13reduction_minPiS_i,@function
        .size           _Z13reduction_minPiS_i,(.L_x_22 - _Z13reduction_minPiS_i)
        .other          _Z13reduction_minPiS_i,@"STO_CUDA_ENTRY STV_DEFAULT"
_Z13reduction_minPiS_i:
.text._Z13reduction_minPiS_i:
        /* <DEDUP_REMOVED lines=13> */
.L_x_13:
        /* <DEDUP_REMOVED lines=8> */
[----:B--2---:R1:W-:Y:S02]  /*0150*/  REDG.E.MIN.S32.STRONG.GPU desc[UR4][R2.64], R5 ;  /* 0x000000050200798e */ /* 0x0043e4000c92e304 */
.L_x_12:
[----:B------:R-:W-:Y:S05]  /*0160*/  BSYNC.RECONVERGENT B0 ;  /* 0x0000000000007941 */ /* 0x000fea0003800200 */
.L_x_11:
[----:B------:R-:W-:Y:S01]  /*0170*/  SHF.L.U32 R9, R9, 0x1, RZ ;  /* 0x0000000109097819 */ /* 0x000fe200000006ff */
[----:B------:R-:W-:Y:S03]  /*0180*/  BAR.SYNC.DEFER_BLOCKING 0x0 ;  /* 0x0000000000007b1d */ /* 0x000fe60000010000 */
[----:B------:R-:W-:-:S13]  /*0190*/  ISETP.GE.AND P0, PT, R9, UR6, PT ;  /* 0x0000000609007c0c */ /* 0x000fda000bf06270 */
[----:B------:R-:W-:Y:S05]  /*01a0*/  @!P0 BRA `(.L_x_13) ;  /* 0xfffffffc00c88947 */ /* 0x000fea000383ffff */
.L_x_10:
[----:B------:R-:W-:-:S13]  /*01b0*/  ISETP.NE.AND P0, PT, R0, RZ, PT ;  /* 0x000000ff0000720c */ /* 0x000fda0003f05270 */
[----:B------:R-:W-:Y:S05]  /*01c0*/  @P0 EXIT ;  /* 0x000000000000094d */ /* 0x000fea0003800000 */
[----:B-1----:R-:W1:Y:S02]  /*01d0*/  LDC.64 R2, c[0x0][0x380] ;  /* 0x0000e000ff027b82 */ /* 0x002e640000000a00 */
[----:B-1----:R-:W2:Y:S06]  /*01e0*/  LDG.E R3, desc[UR4][R2.64] ;  /* 0x0000000402037981 */ /* 0x002eac000c1e1900 */
[----:B------:R-:W2:Y:S02]  /*01f0*/  LDC.64 R4, c[0x0][0x388] ;  /* 0x0000e200ff047b82 */ /* 0x000ea40000000a00 */
[----:B--2---:R-:W-:Y:S01]  /*0200*/  STG.E desc[UR4][R4.64], R3 ;  /* 0x0000000304007986 */ /* 0x004fe2000c101904 */
[----:B------:R-:W-:Y:S05]  /*0210*/  EXIT ;  /* 0x000000000000794d */ /* 0x000fea0003800000 */
.L_x_14:
        /* <DEDUP_REMOVED lines=14> */
.L_x_22:


//--------------------- .text._Z13reduction_maxPiS_i --------------------------
	.section	.text._Z13reduction_maxPiS_i,"ax",@progbits
	.align	128
        .global         _Z13reduction_maxPiS_i
        .type           _Z13reduction_maxPiS_i,@function
        .size           _Z13reduction_maxPiS_i,(.L_x_23 - _Z13reduction_maxPiS_i)
        .other          _Z13reduction_maxPiS_i,@"STO_CUDA_ENTRY STV_DEFAULT"
_Z13reduction_maxPiS_i:
.text._Z13reduction_maxPiS_i:
        /* <DEDUP_REMOVED lines=13> */
.L_x_18:
        /* <DEDUP_REMOVED lines=8> */
[----:B--2---:R1:W-:Y:S02]  /*0150*/  REDG.E.MAX.S32.STRONG.GPU desc[UR4][R2.64], R5 ;  /* 0x000000050200798e */ /* 0x0043e4000d12e304 */
.L_x_17:
[----:B------:R-:W-:Y:S05]  /*0160*/  BSYNC.RECONVERGENT B0 ;  /* 0x0000000000007941 */ /* 0x000fea0003800200 */
.L_x_16:
[----:B------:R-:W-:Y:S01]  /*0170*/  SHF.L.U32 R9, R9, 0x1, RZ ;  /* 0x0000000109097819 */ /* 0x000fe200000006ff */
[----:B------:R-:W-:Y:S03]  /*0180*/  BAR.SYNC.DEFER_BLOCKING 0x0 ;  /* 0x0000000000007b1d */ /* 0x000fe60000010000 */
[----:B------:R-:W-:-:S13]  /*0190*/  ISETP.GE.AND P0, PT, R9, UR6, PT ;  /* 0x0000000609007c0c */ /* 0x000fda000bf06270 */
[----:B------:R-:W-:Y:S05]  /*01a0*/  @!P0 BRA `(.L_x_18) ;  /* 0xfffffffc00c88947 */ /* 0x000fea000383ffff */
.L_x_15:
[----:B------:R-:W-:-:S13]  /*01b0*/  ISETP.NE.AND P0, PT, R0, RZ, PT ;  /* 0x000000ff0000720c */ /* 0x000fda0003f05270 */
[----:B------:R-:W-:Y:S05]  /*01c0*/  @P0 EXIT ;  /* 0x000000000000094d */ /* 0x000fea0003800000 */
[----:B-1----:R-:W1:Y:S02]  /*01d0*/  LDC.64 R2, c[0x0][0x380] ;  /* 0x0000e000ff027b82 */ /* 0x002e640000000a00 */
[----:B-1----:R-:W2:Y:S06]  /*01e0*/  LDG.E R3, desc[UR4][R2.64] ;  /* 0x0000000402037981 */ /* 0x002eac000c1e1900 */
[----:B------:R-:W2:Y:S02]  /*01f0*/  LDC.64 R4, c[0x0][0x388] ;  /* 0x0000e200ff047b82 */ /* 0x000ea40000000a00 */
[----:B--2---:R-:W-:Y:S01]  /*0200*/  STG.E desc[UR4][R4.64], R3 ;  /* 0x0000000304007986 */ /* 0x004fe2000c101904 */
[----:B------:R-:W-:Y:S05]  /*0210*/  EXIT ;  /* 0x000000000000794d */ /* 0x000fea0003800000 */
.L_x_19:
        /* <DEDUP_REMOVED lines=14> */
.L_x_23:


//--------------------- .nv.shared.reserved.0     --------------------------
	.section	.nv.shared.reserved.0,"aw",@nobits
	.weak		__nv_reservedSMEM_offset_0_alias
	.size		__nv_reservedSMEM_offset_0_alias, 0, 64
	.other		__nv_reservedSMEM_offset_0_alias,@"STO_CUDA_RESERVED_SHARED STV_DEFAULT"
__nv_reservedSMEM_offset_0_alias:
	.zero		0
	.zero		64


//--------------------- .nv.constant0._Z13reduction_SubPiS_i --------------------------
	.section	.nv.constant0._Z13reduction_SubPiS_i,"a",@progbits
	.sectionflags	@""
	.align	4
.nv.constant0._Z13reduction_SubPiS_i:
	.zero		916


//--------------------- .nv.constant0._Z13reduction_sumPiS_i --------------------------
	.section	.nv.constant0._Z13reduction_sumPiS_i,"a",@progbits
	.sectionflags	@""
	.align	4
.nv.constant0._Z13reduction_sumPiS_i:
	.zero		916


//--------------------- .nv.constant0._Z13reduction_minPiS_i --------------------------
	.section	.nv.constant0._Z13reduction_minPiS_i,"a",@progbits
	.sectionflags	@""
	.align	4
.nv.constant0._Z13reduction_minPiS_i:
	.zero		916


//--------------------- .nv.constant0._Z13reduction_maxPiS_i --------------------------
	.section	.nv.constant0._Z13reduction_maxPiS_i,"a",@progbits
	.sectionflags	@""
	.align	4
.nv.constant0._Z13reduction_maxPiS_i:
	.zero		916


//--------------------- SYMBOLS --------------------------

	.type		.nv.reservedSmem.offset0,@object
	.size		.nv.reservedSmem.offset0,0x4
